//
// Generated by NVIDIA NVVM Compiler
//
// Compiler Build ID: CL-36424714
// Cuda compilation tools, release 13.0, V13.0.88
// Based on NVVM 20.0.0
//

.version 9.0
.target sm_100
.address_size 64

	// .globl	_Z11add_forwardPfPKfS1_i

.visible .entry _Z11add_forwardPfPKfS1_i(
	.param .u64 .ptr .align 1 _Z11add_forwardPfPKfS1_i_param_0,
	.param .u64 .ptr .align 1 _Z11add_forwardPfPKfS1_i_param_1,
	.param .u64 .ptr .align 1 _Z11add_forwardPfPKfS1_i_param_2,
	.param .u32 _Z11add_forwardPfPKfS1_i_param_3
)
{
	.reg .pred 	%p<2>;
	.reg .b32 	%r<6>;
	.reg .b32 	%f<4>;
	.reg .b64 	%rd<11>;

	ld.param.u64 	%rd1, [_Z11add_forwardPfPKfS1_i_param_0];
	ld.param.u64 	%rd2, [_Z11add_forwardPfPKfS1_i_param_1];
	ld.param.u64 	%rd3, [_Z11add_forwardPfPKfS1_i_param_2];
	ld.param.u32 	%r2, [_Z11add_forwardPfPKfS1_i_param_3];
	mov.u32 	%r3, %ctaid.x;
	mov.u32 	%r4, %ntid.x;
	mov.u32 	%r5, %tid.x;
	mad.lo.s32 	%r1, %r3, %r4, %r5;
	setp.ge.s32 	%p1, %r1, %r2;
	@%p1 bra 	$L__BB0_2;
	cvta.to.global.u64 	%rd4, %rd2;
	cvta.to.global.u64 	%rd5, %rd3;
	cvta.to.global.u64 	%rd6, %rd1;
	mul.wide.s32 	%rd7, %r1, 4;
	add.s64 	%rd8, %rd4, %rd7;
	ld.global.f32 	%f1, [%rd8];
	add.s64 	%rd9, %rd5, %rd7;
	ld.global.f32 	%f2, [%rd9];
	add.f32 	%f3, %f1, %f2;
	add.s64 	%rd10, %rd6, %rd7;
	st.global.f32 	[%rd10], %f3;
$L__BB0_2:
	ret;

}
	// .globl	_Z11add_inplacePfPKfi
.visible .entry _Z11add_inplacePfPKfi(
	.param .u64 .ptr .align 1 _Z11add_inplacePfPKfi_param_0,
	.param .u64 .ptr .align 1 _Z11add_inplacePfPKfi_param_1,
	.param .u32 _Z11add_inplacePfPKfi_param_2
)
{
	.reg .pred 	%p<2>;
	.reg .b32 	%r<6>;
	.reg .b32 	%f<4>;
	.reg .b64 	%rd<8>;

	ld.param.u64 	%rd1, [_Z11add_inplacePfPKfi_param_0];
	ld.param.u64 	%rd2, [_Z11add_inplacePfPKfi_param_1];
	ld.param.u32 	%r2, [_Z11add_inplacePfPKfi_param_2];
	mov.u32 	%r3, %ctaid.x;
	mov.u32 	%r4, %ntid.x;
	mov.u32 	%r5, %tid.x;
	mad.lo.s32 	%r1, %r3, %r4, %r5;
	setp.ge.s32 	%p1, %r1, %r2;
	@%p1 bra 	$L__BB1_2;
	cvta.to.global.u64 	%rd3, %rd1;
	cvta.to.global.u64 	%rd4, %rd2;
	mul.wide.s32 	%rd5, %r1, 4;
	add.s64 	%rd6, %rd3, %rd5;
	ld.global.f32 	%f1, [%rd6];
	add.s64 	%rd7, %rd4, %rd5;
	ld.global.f32 	%f2, [%rd7];
	add.f32 	%f3, %f1, %f2;
	st.global.f32 	[%rd6], %f3;
$L__BB1_2:
	ret;

}
	// .globl	_Z11sub_forwardPfPKfS1_i
.visible .entry _Z11sub_forwardPfPKfS1_i(
	.param .u64 .ptr .align 1 _Z11sub_forwardPfPKfS1_i_param_0,
	.param .u64 .ptr .align 1 _Z11sub_forwardPfPKfS1_i_param_1,
	.param .u64 .ptr .align 1 _Z11sub_forwardPfPKfS1_i_param_2,
	.param .u32 _Z11sub_forwardPfPKfS1_i_param_3
)
{
	.reg .pred 	%p<2>;
	.reg .b32 	%r<6>;
	.reg .b32 	%f<4>;
	.reg .b64 	%rd<11>;

	ld.param.u64 	%rd1, [_Z11sub_forwardPfPKfS1_i_param_0];
	ld.param.u64 	%rd2, [_Z11sub_forwardPfPKfS1_i_param_1];
	ld.param.u64 	%rd3, [_Z11sub_forwardPfPKfS1_i_param_2];
	ld.param.u32 	%r2, [_Z11sub_forwardPfPKfS1_i_param_3];
	mov.u32 	%r3, %ctaid.x;
	mov.u32 	%r4, %ntid.x;
	mov.u32 	%r5, %tid.x;
	mad.lo.s32 	%r1, %r3, %r4, %r5;
	setp.ge.s32 	%p1, %r1, %r2;
	@%p1 bra 	$L__BB2_2;
	cvta.to.global.u64 	%rd4, %rd2;
	cvta.to.global.u64 	%rd5, %rd3;
	cvta.to.global.u64 	%rd6, %rd1;
	mul.wide.s32 	%rd7, %r1, 4;
	add.s64 	%rd8, %rd4, %rd7;
	ld.global.f32 	%f1, [%rd8];
	add.s64 	%rd9, %rd5, %rd7;
	ld.global.f32 	%f2, [%rd9];
	sub.f32 	%f3, %f1, %f2;
	add.s64 	%rd10, %rd6, %rd7;
	st.global.f32 	[%rd10], %f3;
$L__BB2_2:
	ret;

}
	// .globl	_Z13equal_forwardPfPKfS1_i
.visible .entry _Z13equal_forwardPfPKfS1_i(
	.param .u64 .ptr .align 1 _Z13equal_forwardPfPKfS1_i_param_0,
	.param .u64 .ptr .align 1 _Z13equal_forwardPfPKfS1_i_param_1,
	.param .u64 .ptr .align 1 _Z13equal_forwardPfPKfS1_i_param_2,
	.param .u32 _Z13equal_forwardPfPKfS1_i_param_3
)
{
	.reg .pred 	%p<3>;
	.reg .b32 	%r<6>;
	.reg .b32 	%f<4>;
	.reg .b64 	%rd<11>;

	ld.param.u64 	%rd1, [_Z13equal_forwardPfPKfS1_i_param_0];
	ld.param.u64 	%rd2, [_Z13equal_forwardPfPKfS1_i_param_1];
	ld.param.u64 	%rd3, [_Z13equal_forwardPfPKfS1_i_param_2];
	ld.param.u32 	%r2, [_Z13equal_forwardPfPKfS1_i_param_3];
	mov.u32 	%r3, %ctaid.x;
	mov.u32 	%r4, %ntid.x;
	mov.u32 	%r5, %tid.x;
	mad.lo.s32 	%r1, %r3, %r4, %r5;
	setp.ge.s32 	%p1, %r1, %r2;
	@%p1 bra 	$L__BB3_2;
	cvta.to.global.u64 	%rd4, %rd2;
	cvta.to.global.u64 	%rd5, %rd3;
	cvta.to.global.u64 	%rd6, %rd1;
	mul.wide.s32 	%rd7, %r1, 4;
	add.s64 	%rd8, %rd4, %rd7;
	ld.global.f32 	%f1, [%rd8];
	add.s64 	%rd9, %rd5, %rd7;
	ld.global.f32 	%f2, [%rd9];
	setp.eq.f32 	%p2, %f1, %f2;
	selp.f32 	%f3, 0f3F800000, 0f00000000, %p2;
	add.s64 	%rd10, %rd6, %rd7;
	st.global.f32 	[%rd10], %f3;
$L__BB3_2:
	ret;

}
	// .globl	_Z15hadamard_kernelPfPKfS1_i
.visible .entry _Z15hadamard_kernelPfPKfS1_i(
	.param .u64 .ptr .align 1 _Z15hadamard_kernelPfPKfS1_i_param_0,
	.param .u64 .ptr .align 1 _Z15hadamard_kernelPfPKfS1_i_param_1,
	.param .u64 .ptr .align 1 _Z15hadamard_kernelPfPKfS1_i_param_2,
	.param .u32 _Z15hadamard_kernelPfPKfS1_i_param_3
)
{
	.reg .pred 	%p<2>;
	.reg .b32 	%r<6>;
	.reg .b32 	%f<4>;
	.reg .b64 	%rd<11>;

	ld.param.u64 	%rd1, [_Z15hadamard_kernelPfPKfS1_i_param_0];
	ld.param.u64 	%rd2, [_Z15hadamard_kernelPfPKfS1_i_param_1];
	ld.param.u64 	%rd3, [_Z15hadamard_kernelPfPKfS1_i_param_2];
	ld.param.u32 	%r2, [_Z15hadamard_kernelPfPKfS1_i_param_3];
	mov.u32 	%r3, %ctaid.x;
	mov.u32 	%r4, %ntid.x;
	mov.u32 	%r5, %tid.x;
	mad.lo.s32 	%r1, %r3, %r4, %r5;
	setp.ge.s32 	%p1, %r1, %r2;
	@%p1 bra 	$L__BB4_2;
	cvta.to.global.u64 	%rd4, %rd2;
	cvta.to.global.u64 	%rd5, %rd3;
	cvta.to.global.u64 	%rd6, %rd1;
	mul.wide.s32 	%rd7, %r1, 4;
	add.s64 	%rd8, %rd4, %rd7;
	ld.global.f32 	%f1, [%rd8];
	add.s64 	%rd9, %rd5, %rd7;
	ld.global.f32 	%f2, [%rd9];
	mul.f32 	%f3, %f1, %f2;
	add.s64 	%rd10, %rd6, %rd7;
	st.global.f32 	[%rd10], %f3;
$L__BB4_2:
	ret;

}
	// .globl	_Z24hadamard_backward_kernelPKfS0_PfS1_S0_i
.visible .entry _Z24hadamard_backward_kernelPKfS0_PfS1_S0_i(
	.param .u64 .ptr .align 1 _Z24hadamard_backward_kernelPKfS0_PfS1_S0_i_param_0,
	.param .u64 .ptr .align 1 _Z24hadamard_backward_kernelPKfS0_PfS1_S0_i_param_1,
	.param .u64 .ptr .align 1 _Z24hadamard_backward_kernelPKfS0_PfS1_S0_i_param_2,
	.param .u64 .ptr .align 1 _Z24hadamard_backward_kernelPKfS0_PfS1_S0_i_param_3,
	.param .u64 .ptr .align 1 _Z24hadamard_backward_kernelPKfS0_PfS1_S0_i_param_4,
	.param .u32 _Z24hadamard_backward_kernelPKfS0_PfS1_S0_i_param_5
)
{
	.reg .pred 	%p<2>;
	.reg .b32 	%r<6>;
	.reg .b32 	%f<7>;
	.reg .b64 	%rd<17>;

	ld.param.u64 	%rd1, [_Z24hadamard_backward_kernelPKfS0_PfS1_S0_i_param_0];
	ld.param.u64 	%rd2, [_Z24hadamard_backward_kernelPKfS0_PfS1_S0_i_param_1];
	ld.param.u64 	%rd3, [_Z24hadamard_backward_kernelPKfS0_PfS1_S0_i_param_2];
	ld.param.u64 	%rd4, [_Z24hadamard_backward_kernelPKfS0_PfS1_S0_i_param_3];
	ld.param.u64 	%rd5, [_Z24hadamard_backward_kernelPKfS0_PfS1_S0_i_param_4];
	ld.param.u32 	%r2, [_Z24hadamard_backward_kernelPKfS0_PfS1_S0_i_param_5];
	mov.u32 	%r3, %ctaid.x;
	mov.u32 	%r4, %ntid.x;
	mov.u32 	%r5, %tid.x;
	mad.lo.s32 	%r1, %r3, %r4, %r5;
	setp.ge.s32 	%p1, %r1, %r2;
	@%p1 bra 	$L__BB5_2;
	cvta.to.global.u64 	%rd6, %rd2;
	cvta.to.global.u64 	%rd7, %rd5;
	cvta.to.global.u64 	%rd8, %rd3;
	cvta.to.global.u64 	%rd9, %rd1;
	cvta.to.global.u64 	%rd10, %rd4;
	mul.wide.s32 	%rd11, %r1, 4;
	add.s64 	%rd12, %rd6, %rd11;
	ld.global.f32 	%f1, [%rd12];
	add.s64 	%rd13, %rd7, %rd11;
	ld.global.f32 	%f2, [%rd13];
	mul.f32 	%f3, %f1, %f2;
	add.s64 	%rd14, %rd8, %rd11;
	st.global.f32 	[%rd14], %f3;
	add.s64 	%rd15, %rd9, %rd11;
	ld.global.f32 	%f4, [%rd15];
	ld.global.f32 	%f5, [%rd13];
	mul.f32 	%f6, %f4, %f5;
	add.s64 	%rd16, %rd10, %rd11;
	st.global.f32 	[%rd16], %f6;
$L__BB5_2:
	ret;

}


// ===== COMPILED SASS (sm_100) =====

	.target	sm_100

	.elftype	@"ET_EXEC"


//--------------------- .note.nv.tkinfo           --------------------------
	.section	.note.nv.tkinfo,"",@"SHT_NOTE"
	.sectionflags	@"SHF_NOTE_NV_TKINFO"
	.tkinfo
        /*0018*/ 	.word	0x00000002
        /*0030*/ 	.string	""
        /*0030*/ 	.string	"ptxas"
        /*0030*/ 	.string	"Cuda compilation tools, release 13.0, V13.0.88"
        /*0030*/ 	.string	"Build cuda_13.0.r13.0/compiler.36424714_0"
        /*0030*/ 	.string	"-arch sm_100 -m 64 "



//--------------------- .note.nv.cuinfo           --------------------------
	.section	.note.nv.cuinfo,"",@"SHT_NOTE"
	.sectionflags	@"SHF_NOTE_NV_CUINFO"
        /*0018*/ 	.short	0x0002
        /*001a*/ 	.short	0x0064
        /*001c*/ 	.short	0x0082
	.zero		2


//--------------------- .nv.info                  --------------------------
	.section	.nv.info,"",@"SHT_CUDA_INFO"
	.align	4


	//----- nvinfo : EIATTR_REGCOUNT
	.align		4
        /*0000*/ 	.byte	0x04, 0x2f
        /*0002*/ 	.short	(.L_1 - .L_0)
	.align		4
.L_0:
        /*0004*/ 	.word	index@(_Z11add_forwardPfPKfS1_i)
        /*0008*/ 	.word	0x0000000c


	//----- nvinfo : EIATTR_FRAME_SIZE
	.align		4
.L_1:
        /*000c*/ 	.byte	0x04, 0x11
        /*000e*/ 	.short	(.L_3 - .L_2)
	.align		4
.L_2:
        /*0010*/ 	.word	index@(_Z11add_forwardPfPKfS1_i)
        /*0014*/ 	.word	0x00000000


	//----- nvinfo : EIATTR_REGCOUNT
	.align		4
.L_3:
        /*0018*/ 	.byte	0x04, 0x2f
        /*001a*/ 	.short	(.L_5 - .L_4)
	.align		4
.L_4:
        /*001c*/ 	.word	index@(_Z11add_inplacePfPKfi)
        /*0020*/ 	.word	0x0000000a


	//----- nvinfo : EIATTR_FRAME_SIZE
	.align		4
.L_5:
        /*0024*/ 	.byte	0x04, 0x11
        /*0026*/ 	.short	(.L_7 - .L_6)
	.align		4
.L_6:
        /*0028*/ 	.word	index@(_Z11add_inplacePfPKfi)
        /*002c*/ 	.word	0x00000000


	//----- nvinfo : EIATTR_REGCOUNT
	.align		4
.L_7:
        /*0030*/ 	.byte	0x04, 0x2f
        /*0032*/ 	.short	(.L_9 - .L_8)
	.align		4
.L_8:
        /*0034*/ 	.word	index@(_Z11sub_forwardPfPKfS1_i)
        /*0038*/ 	.word	0x0000000c


	//----- nvinfo : EIATTR_FRAME_SIZE
	.align		4
.L_9:
        /*003c*/ 	.byte	0x04, 0x11
        /*003e*/ 	.short	(.L_11 - .L_10)
	.align		4
.L_10:
        /*0040*/ 	.word	index@(_Z11sub_forwardPfPKfS1_i)
        /*0044*/ 	.word	0x00000000


	//----- nvinfo : EIATTR_REGCOUNT
	.align		4
.L_11:
        /*0048*/ 	.byte	0x04, 0x2f
        /*004a*/ 	.short	(.L_13 - .L_12)
	.align		4
.L_12:
        /*004c*/ 	.word	index@(_Z13equal_forwardPfPKfS1_i)
        /*0050*/ 	.word	0x0000000c


	//----- nvinfo : EIATTR_FRAME_SIZE
	.align		4
.L_13:
        /*0054*/ 	.byte	0x04, 0x11
        /*0056*/ 	.short	(.L_15 - .L_14)
	.align		4
.L_14:
        /*0058*/ 	.word	index@(_Z13equal_forwardPfPKfS1_i)
        /*005c*/ 	.word	0x00000000


	//----- nvinfo : EIATTR_REGCOUNT
	.align		4
.L_15:
        /*0060*/ 	.byte	0x04, 0x2f
        /*0062*/ 	.short	(.L_17 - .L_16)
	.align		4
.L_16:
        /*0064*/ 	.word	index@(_Z15hadamard_kernelPfPKfS1_i)
        /*0068*/ 	.word	0x0000000c


	//----- nvinfo : EIATTR_FRAME_SIZE
	.align		4
.L_17:
        /*006c*/ 	.byte	0x04, 0x11
        /*006e*/ 	.short	(.L_19 - .L_18)
	.align		4
.L_18:
        /*0070*/ 	.word	index@(_Z15hadamard_kernelPfPKfS1_i)
        /*0074*/ 	.word	0x00000000


	//----- nvinfo : EIATTR_REGCOUNT
	.align		4
.L_19:
        /*0078*/ 	.byte	0x04, 0x2f
        /*007a*/ 	.short	(.L_21 - .L_20)
	.align		4
.L_20:
        /*007c*/ 	.word	index@(_Z24hadamard_backward_kernelPKfS0_PfS1_S0_i)
        /*0080*/ 	.word	0x00000014


	//----- nvinfo : EIATTR_FRAME_SIZE
	.align		4
.L_21:
        /*0084*/ 	.byte	0x04, 0x11
        /*0086*/ 	.short	(.L_23 - .L_22)
	.align		4
.L_22:
        /*0088*/ 	.word	index@(_Z24hadamard_backward_kernelPKfS0_PfS1_S0_i)
        /*008c*/ 	.word	0x00000000


	//----- nvinfo : EIATTR_MIN_STACK_SIZE
	.align		4
.L_23:
        /*0090*/ 	.byte	0x04, 0x12
        /*0092*/ 	.short	(.L_25 - .L_24)
	.align		4
.L_24:
        /*0094*/ 	.word	index@(_Z24hadamard_backward_kernelPKfS0_PfS1_S0_i)
        /*0098*/ 	.word	0x00000000


	//----- nvinfo : EIATTR_MIN_STACK_SIZE
	.align		4
.L_25:
        /*009c*/ 	.byte	0x04, 0x12
        /*009e*/ 	.short	(.L_27 - .L_26)
	.align		4
.L_26:
        /*00a0*/ 	.word	index@(_Z15hadamard_kernelPfPKfS1_i)
        /*00a4*/ 	.word	0x00000000


	//----- nvinfo : EIATTR_MIN_STACK_SIZE
	.align		4
.L_27:
        /*00a8*/ 	.byte	0x04, 0x12
        /*00aa*/ 	.short	(.L_29 - .L_28)
	.align		4
.L_28:
        /*00ac*/ 	.word	index@(_Z13equal_forwardPfPKfS1_i)
        /*00b0*/ 	.word	0x00000000


	//----- nvinfo : EIATTR_MIN_STACK_SIZE
	.align		4
.L_29:
        /*00b4*/ 	.byte	0x04, 0x12
        /*00b6*/ 	.short	(.L_31 - .L_30)
	.align		4
.L_30:
        /*00b8*/ 	.word	index@(_Z11sub_forwardPfPKfS1_i)
        /*00bc*/ 	.word	0x00000000


	//----- nvinfo : EIATTR_MIN_STACK_SIZE
	.align		4
.L_31:
        /*00c0*/ 	.byte	0x04, 0x12
        /*00c2*/ 	.short	(.L_33 - .L_32)
	.align		4
.L_32:
        /*00c4*/ 	.word	index@(_Z11add_inplacePfPKfi)
        /*00c8*/ 	.word	0x00000000


	//----- nvinfo : EIATTR_MIN_STACK_SIZE
	.align		4
.L_33:
        /*00cc*/ 	.byte	0x04, 0x12
        /*00ce*/ 	.short	(.L_35 - .L_34)
	.align		4
.L_34:
        /*00d0*/ 	.word	index@(_Z11add_forwardPfPKfS1_i)
        /*00d4*/ 	.word	0x00000000
.L_35:


//--------------------- .nv.compat                --------------------------
	.section	.nv.compat,"",@"SHT_CUDA_COMPAT_INFO"
	.align	4
        /*0000*/ 	.byte	0x02, 0x09, 0x00, 0x00, 0x02, 0x02, 0x01, 0x00, 0x02, 0x05, 0x05, 0x00, 0x03, 0x07, 0x01, 0x01
        /*0010*/ 	.byte	0x02, 0x03, 0x00, 0x00, 0x02, 0x06, 0x01, 0x00, 0x04, 0x0b, 0x08, 0x00, 0x09, 0x00, 0x00, 0x00
        /*0020*/ 	.byte	0x00, 0x00, 0x00, 0x00


//--------------------- .nv.info._Z24hadamard_backward_kernelPKfS0_PfS1_S0_i --------------------------
	.section	.nv.info._Z24hadamard_backward_kernelPKfS0_PfS1_S0_i,"",@"SHT_CUDA_INFO"
	.sectionflags	@""
	.align	4


	//----- nvinfo : EIATTR_CUDA_API_VERSION
	.align		4
        /*0000*/ 	.byte	0x04, 0x37
        /*0002*/ 	.short	(.L_37 - .L_36)
.L_36:
        /*0004*/ 	.word	0x00000082


	//----- nvinfo : EIATTR_KPARAM_INFO
	.align		4
.L_37:
        /*0008*/ 	.byte	0x04, 0x17
        /*000a*/ 	.short	(.L_39 - .L_38)
.L_38:
        /*000c*/ 	.word	0x00000000
        /*0010*/ 	.short	0x0005
        /*0012*/ 	.short	0x0028
        /*0014*/ 	.byte	0x00, 0xf0, 0x11, 0x00


	//----- nvinfo : EIATTR_KPARAM_INFO
	.align		4
.L_39:
        /*0018*/ 	.byte	0x04, 0x17
        /*001a*/ 	.short	(.L_41 - .L_40)
.L_40:
        /*001c*/ 	.word	0x00000000
        /*0020*/ 	.short	0x0004
        /*0022*/ 	.short	0x0020
        /*0024*/ 	.byte	0x00, 0xf5, 0x21, 0x00


	//----- nvinfo : EIATTR_KPARAM_INFO
	.align		4
.L_41:
        /*0028*/ 	.byte	0x04, 0x17
        /*002a*/ 	.short	(.L_43 - .L_42)
.L_42:
        /*002c*/ 	.word	0x00000000
        /*0030*/ 	.short	0x0003
        /*0032*/ 	.short	0x0018
        /*0034*/ 	.byte	0x00, 0xf5, 0x21, 0x00


	//----- nvinfo : EIATTR_KPARAM_INFO
	.align		4
.L_43:
        /*0038*/ 	.byte	0x04, 0x17
        /*003a*/ 	.short	(.L_45 - .L_44)
.L_44:
        /*003c*/ 	.word	0x00000000
        /*0040*/ 	.short	0x0002
        /*0042*/ 	.short	0x0010
        /*0044*/ 	.byte	0x00, 0xf5, 0x21, 0x00


	//----- nvinfo : EIATTR_KPARAM_INFO
	.align		4
.L_45:
        /*0048*/ 	.byte	0x04, 0x17
        /*004a*/ 	.short	(.L_47 - .L_46)
.L_46:
        /*004c*/ 	.word	0x00000000
        /*0050*/ 	.short	0x0001
        /*0052*/ 	.short	0x0008
        /*0054*/ 	.byte	0x00, 0xf5, 0x21, 0x00


	//----- nvinfo : EIATTR_KPARAM_INFO
	.align		4
.L_47:
        /*0058*/ 	.byte	0x04, 0x17
        /*005a*/ 	.short	(.L_49 - .L_48)
.L_48:
        /*005c*/ 	.word	0x00000000
        /*0060*/ 	.short	0x0000
        /*0062*/ 	.short	0x0000
        /*0064*/ 	.byte	0x00, 0xf5, 0x21, 0x00


	//----- nvinfo : EIATTR_SPARSE_MMA_MASK
	.align		4
.L_49:
        /*0068*/ 	.byte	0x03, 0x50
        /*006a*/ 	.short	0x0000


	//----- nvinfo : EIATTR_MAXREG_COUNT
	.align		4
        /*006c*/ 	.byte	0x03, 0x1b
        /*006e*/ 	.short	0x00ff


	//----- nvinfo : EIATTR_MERCURY_ISA_VERSION
	.align		4
        /*0070*/ 	.byte	0x03, 0x5f
        /*0072*/ 	.short	0x0101


	//----- nvinfo : EIATTR_VRC_CTA_INIT_COUNT
	.align		4
        /*0074*/ 	.byte	0x02, 0x4a
	.zero		1
	.zero		1


	//----- nvinfo : EIATTR_EXIT_INSTR_OFFSETS
	.align		4
        /*0078*/ 	.byte	0x04, 0x1c
        /*007a*/ 	.short	(.L_51 - .L_50)


	//   ....[0]....
.L_50:
        /*007c*/ 	.word	0x00000070


	//   ....[1]....
        /*0080*/ 	.word	0x000001b0


	//----- nvinfo : EIATTR_CBANK_PARAM_SIZE
	.align		4
.L_51:
        /*0084*/ 	.byte	0x03, 0x19
        /*0086*/ 	.short	0x002c


	//----- nvinfo : EIATTR_PARAM_CBANK
	.align		4
        /*0088*/ 	.byte	0x04, 0x0a
        /*008a*/ 	.short	(.L_53 - .L_52)
	.align		4
.L_52:
        /*008c*/ 	.word	index@(.nv.constant0._Z24hadamard_backward_kernelPKfS0_PfS1_S0_i)
        /*0090*/ 	.short	0x0380
        /*0092*/ 	.short	0x002c


	//----- nvinfo : EIATTR_SW_WAR
	.align		4
.L_53:
        /*0094*/ 	.byte	0x04, 0x36
        /*0096*/ 	.short	(.L_55 - .L_54)
.L_54:
        /*0098*/ 	.word	0x00000008
.L_55:


//--------------------- .nv.info._Z15hadamard_kernelPfPKfS1_i --------------------------
	.section	.nv.info._Z15hadamard_kernelPfPKfS1_i,"",@"SHT_CUDA_INFO"
	.sectionflags	@""
	.align	4


	//----- nvinfo : EIATTR_CUDA_API_VERSION
	.align		4
        /*0000*/ 	.byte	0x04, 0x37
        /*0002*/ 	.short	(.L_57 - .L_56)
.L_56:
        /*0004*/ 	.word	0x00000082


	//----- nvinfo : EIATTR_KPARAM_INFO
	.align		4
.L_57:
        /*0008*/ 	.byte	0x04, 0x17
        /*000a*/ 	.short	(.L_59 - .L_58)
.L_58:
        /*000c*/ 	.word	0x00000000
        /*0010*/ 	.short	0x0003
        /*0012*/ 	.short	0x0018
        /*0014*/ 	.byte	0x00, 0xf0, 0x11, 0x00


	//----- nvinfo : EIATTR_KPARAM_INFO
	.align		4
.L_59:
        /*0018*/ 	.byte	0x04, 0x17
        /*001a*/ 	.short	(.L_61 - .L_60)
.L_60:
        /*001c*/ 	.word	0x00000000
        /*0020*/ 	.short	0x0002
        /*0022*/ 	.short	0x0010
        /*0024*/ 	.byte	0x00, 0xf5, 0x21, 0x00


	//----- nvinfo : EIATTR_KPARAM_INFO
	.align		4
.L_61:
        /*0028*/ 	.byte	0x04, 0x17
        /*002a*/ 	.short	(.L_63 - .L_62)
.L_62:
        /*002c*/ 	.word	0x00000000
        /*0030*/ 	.short	0x0001
        /*0032*/ 	.short	0x0008
        /*0034*/ 	.byte	0x00, 0xf5, 0x21, 0x00


	//----- nvinfo : EIATTR_KPARAM_INFO
	.align		4
.L_63:
        /*0038*/ 	.byte	0x04, 0x17
        /*003a*/ 	.short	(.L_65 - .L_64)
.L_64:
        /*003c*/ 	.word	0x00000000
        /*0040*/ 	.short	0x0000
        /*0042*/ 	.short	0x0000
        /*0044*/ 	.byte	0x00, 0xf5, 0x21, 0x00


	//----- nvinfo : EIATTR_SPARSE_MMA_MASK
	.align		4
.L_65:
        /*0048*/ 	.byte	0x03, 0x50
        /*004a*/ 	.short	0x0000


	//----- nvinfo : EIATTR_MAXREG_COUNT
	.align		4
        /*004c*/ 	.byte	0x03, 0x1b
        /*004e*/ 	.short	0x00ff


	//----- nvinfo : EIATTR_MERCURY_ISA_VERSION
	.align		4
        /*0050*/ 	.byte	0x03, 0x5f
        /*0052*/ 	.short	0x0101


	//----- nvinfo : EIATTR_VRC_CTA_INIT_COUNT
	.align		4
        /*0054*/ 	.byte	0x02, 0x4a
	.zero		1
	.zero		1


	//----- nvinfo : EIATTR_EXIT_INSTR_OFFSETS
	.align		4
        /*0058*/ 	.byte	0x04, 0x1c
        /*005a*/ 	.short	(.L_67 - .L_66)


	//   ....[0]....
.L_66:
        /*005c*/ 	.word	0x00000070


	//   ....[1]....
        /*0060*/ 	.word	0x00000130


	//----- nvinfo : EIATTR_CBANK_PARAM_SIZE
	.align		4
.L_67:
        /*0064*/ 	.byte	0x03, 0x19
        /*0066*/ 	.short	0x001c


	//----- nvinfo : EIATTR_PARAM_CBANK
	.align		4
        /*0068*/ 	.byte	0x04, 0x0a
        /*006a*/ 	.short	(.L_69 - .L_68)
	.align		4
.L_68:
        /*006c*/ 	.word	index@(.nv.constant0._Z15hadamard_kernelPfPKfS1_i)
        /*0070*/ 	.short	0x0380
        /*0072*/ 	.short	0x001c


	//----- nvinfo : EIATTR_SW_WAR
	.align		4
.L_69:
        /*0074*/ 	.byte	0x04, 0x36
        /*0076*/ 	.short	(.L_71 - .L_70)
.L_70:
        /*0078*/ 	.word	0x00000008
.L_71:


//--------------------- .nv.info._Z13equal_forwardPfPKfS1_i --------------------------
	.section	.nv.info._Z13equal_forwardPfPKfS1_i,"",@"SHT_CUDA_INFO"
	.sectionflags	@""
	.align	4


	//----- nvinfo : EIATTR_CUDA_API_VERSION
	.align		4
        /*0000*/ 	.byte	0x04, 0x37
        /*0002*/ 	.short	(.L_73 - .L_72)
.L_72:
        /*0004*/ 	.word	0x00000082


	//----- nvinfo : EIATTR_KPARAM_INFO
	.align		4
.L_73:
        /*0008*/ 	.byte	0x04, 0x17
        /*000a*/ 	.short	(.L_75 - .L_74)
.L_74:
        /*000c*/ 	.word	0x00000000
        /*0010*/ 	.short	0x0003
        /*0012*/ 	.short	0x0018
        /*0014*/ 	.byte	0x00, 0xf0, 0x11, 0x00


	//----- nvinfo : EIATTR_KPARAM_INFO
	.align		4
.L_75:
        /*0018*/ 	.byte	0x04, 0x17
        /*001a*/ 	.short	(.L_77 - .L_76)
.L_76:
        /*001c*/ 	.word	0x00000000
        /*0020*/ 	.short	0x0002
        /*0022*/ 	.short	0x0010
        /*0024*/ 	.byte	0x00, 0xf5, 0x21, 0x00


	//----- nvinfo : EIATTR_KPARAM_INFO
	.align		4
.L_77:
        /*0028*/ 	.byte	0x04, 0x17
        /*002a*/ 	.short	(.L_79 - .L_78)
.L_78:
        /*002c*/ 	.word	0x00000000
        /*0030*/ 	.short	0x0001
        /*0032*/ 	.short	0x0008
        /*0034*/ 	.byte	0x00, 0xf5, 0x21, 0x00


	//----- nvinfo : EIATTR_KPARAM_INFO
	.align		4
.L_79:
        /*0038*/ 	.byte	0x04, 0x17
        /*003a*/ 	.short	(.L_81 - .L_80)
.L_80:
        /*003c*/ 	.word	0x00000000
        /*0040*/ 	.short	0x0000
        /*0042*/ 	.short	0x0000
        /*0044*/ 	.byte	0x00, 0xf5, 0x21, 0x00


	//----- nvinfo : EIATTR_SPARSE_MMA_MASK
	.align		4
.L_81:
        /*0048*/ 	.byte	0x03, 0x50
        /*004a*/ 	.short	0x0000


	//----- nvinfo : EIATTR_MAXREG_COUNT
	.align		4
        /*004c*/ 	.byte	0x03, 0x1b
        /*004e*/ 	.short	0x00ff


	//----- nvinfo : EIATTR_MERCURY_ISA_VERSION
	.align		4
        /*0050*/ 	.byte	0x03, 0x5f
        /*0052*/ 	.short	0x0101


	//----- nvinfo : EIATTR_VRC_CTA_INIT_COUNT
	.align		4
        /*0054*/ 	.byte	0x02, 0x4a
	.zero		1
	.zero		1


	//----- nvinfo : EIATTR_EXIT_INSTR_OFFSETS
	.align		4
        /*0058*/ 	.byte	0x04, 0x1c
        /*005a*/ 	.short	(.L_83 - .L_82)


	//   ....[0]....
.L_82:
        /*005c*/ 	.word	0x00000070


	//   ....[1]....
        /*0060*/ 	.word	0x00000130


	//----- nvinfo : EIATTR_CBANK_PARAM_SIZE
	.align		4
.L_83:
        /*0064*/ 	.byte	0x03, 0x19
        /*0066*/ 	.short	0x001c


	//----- nvinfo : EIATTR_PARAM_CBANK
	.align		4
        /*0068*/ 	.byte	0x04, 0x0a
        /*006a*/ 	.short	(.L_85 - .L_84)
	.align		4
.L_84:
        /*006c*/ 	.word	index@(.nv.constant0._Z13equal_forwardPfPKfS1_i)
        /*0070*/ 	.short	0x0380
        /*0072*/ 	.short	0x001c


	//----- nvinfo : EIATTR_SW_WAR
	.align		4
.L_85:
        /*0074*/ 	.byte	0x04, 0x36
        /*0076*/ 	.short	(.L_87 - .L_86)
.L_86:
        /*0078*/ 	.word	0x00000008
.L_87:


//--------------------- .nv.info._Z11sub_forwardPfPKfS1_i --------------------------
	.section	.nv.info._Z11sub_forwardPfPKfS1_i,"",@"SHT_CUDA_INFO"
	.sectionflags	@""
	.align	4


	//----- nvinfo : EIATTR_CUDA_API_VERSION
	.align		4
        /*0000*/ 	.byte	0x04, 0x37
        /*0002*/ 	.short	(.L_89 - .L_88)
.L_88:
        /*0004*/ 	.word	0x00000082


	//----- nvinfo : EIATTR_KPARAM_INFO
	.align		4
.L_89:
        /*0008*/ 	.byte	0x04, 0x17
        /*000a*/ 	.short	(.L_91 - .L_90)
.L_90:
        /*000c*/ 	.word	0x00000000
        /*0010*/ 	.short	0x0003
        /*0012*/ 	.short	0x0018
        /*0014*/ 	.byte	0x00, 0xf0, 0x11, 0x00


	//----- nvinfo : EIATTR_KPARAM_INFO
	.align		4
.L_91:
        /*0018*/ 	.byte	0x04, 0x17
        /*001a*/ 	.short	(.L_93 - .L_92)
.L_92:
        /*001c*/ 	.word	0x00000000
        /*0020*/ 	.short	0x0002
        /*0022*/ 	.short	0x0010
        /*0024*/ 	.byte	0x00, 0xf5, 0x21, 0x00


	//----- nvinfo : EIATTR_KPARAM_INFO
	.align		4
.L_93:
        /*0028*/ 	.byte	0x04, 0x17
        /*002a*/ 	.short	(.L_95 - .L_94)
.L_94:
        /*002c*/ 	.word	0x00000000
        /*0030*/ 	.short	0x0001
        /*0032*/ 	.short	0x0008
        /*0034*/ 	.byte	0x00, 0xf5, 0x21, 0x00


	//----- nvinfo : EIATTR_KPARAM_INFO
	.align		4
.L_95:
        /*0038*/ 	.byte	0x04, 0x17
        /*003a*/ 	.short	(.L_97 - .L_96)
.L_96:
        /*003c*/ 	.word	0x00000000
        /*0040*/ 	.short	0x0000
        /*0042*/ 	.short	0x0000
        /*0044*/ 	.byte	0x00, 0xf5, 0x21, 0x00


	//----- nvinfo : EIATTR_SPARSE_MMA_MASK
	.align		4
.L_97:
        /*0048*/ 	.byte	0x03, 0x50
        /*004a*/ 	.short	0x0000


	//----- nvinfo : EIATTR_MAXREG_COUNT
	.align		4
        /*004c*/ 	.byte	0x03, 0x1b
        /*004e*/ 	.short	0x00ff


	//----- nvinfo : EIATTR_MERCURY_ISA_VERSION
	.align		4
        /*0050*/ 	.byte	0x03, 0x5f
        /*0052*/ 	.short	0x0101


	//----- nvinfo : EIATTR_VRC_CTA_INIT_COUNT
	.align		4
        /*0054*/ 	.byte	0x02, 0x4a
	.zero		1
	.zero		1


	//----- nvinfo : EIATTR_EXIT_INSTR_OFFSETS
	.align		4
        /*0058*/ 	.byte	0x04, 0x1c
        /*005a*/ 	.short	(.L_99 - .L_98)


	//   ....[0]....
.L_98:
        /*005c*/ 	.word	0x00000070


	//   ....[1]....
        /*0060*/ 	.word	0x00000130


	//----- nvinfo : EIATTR_CBANK_PARAM_SIZE
	.align		4
.L_99:
        /*0064*/ 	.byte	0x03, 0x19
        /*0066*/ 	.short	0x001c


	//----- nvinfo : EIATTR_PARAM_CBANK
	.align		4
        /*0068*/ 	.byte	0x04, 0x0a
        /*006a*/ 	.short	(.L_101 - .L_100)
	.align		4
.L_100:
        /*006c*/ 	.word	index@(.nv.constant0._Z11sub_forwardPfPKfS1_i)
        /*0070*/ 	.short	0x0380
        /*0072*/ 	.short	0x001c


	//----- nvinfo : EIATTR_SW_WAR
	.align		4
.L_101:
        /*0074*/ 	.byte	0x04, 0x36
        /*0076*/ 	.short	(.L_103 - .L_102)
.L_102:
        /*0078*/ 	.word	0x00000008
.L_103:


//--------------------- .nv.info._Z11add_inplacePfPKfi --------------------------
	.section	.nv.info._Z11add_inplacePfPKfi,"",@"SHT_CUDA_INFO"
	.sectionflags	@""
	.align	4


	//----- nvinfo : EIATTR_CUDA_API_VERSION
	.align		4
        /*0000*/ 	.byte	0x04, 0x37
        /*0002*/ 	.short	(.L_105 - .L_104)
.L_104:
        /*0004*/ 	.word	0x00000082


	//----- nvinfo : EIATTR_KPARAM_INFO
	.align		4
.L_105:
        /*0008*/ 	.byte	0x04, 0x17
        /*000a*/ 	.short	(.L_107 - .L_106)
.L_106:
        /*000c*/ 	.word	0x00000000
        /*0010*/ 	.short	0x0002
        /*0012*/ 	.short	0x0010
        /*0014*/ 	.byte	0x00, 0xf0, 0x11, 0x00


	//----- nvinfo : EIATTR_KPARAM_INFO
	.align		4
.L_107:
        /*0018*/ 	.byte	0x04, 0x17
        /*001a*/ 	.short	(.L_109 - .L_108)
.L_108:
        /*001c*/ 	.word	0x00000000
        /*0020*/ 	.short	0x0001
        /*0022*/ 	.short	0x0008
        /*0024*/ 	.byte	0x00, 0xf5, 0x21, 0x00


	//----- nvinfo : EIATTR_KPARAM_INFO
	.align		4
.L_109:
        /*0028*/ 	.byte	0x04, 0x17
        /*002a*/ 	.short	(.L_111 - .L_110)
.L_110:
        /*002c*/ 	.word	0x00000000
        /*0030*/ 	.short	0x0000
        /*0032*/ 	.short	0x0000
        /*0034*/ 	.byte	0x00, 0xf5, 0x21, 0x00


	//----- nvinfo : EIATTR_SPARSE_MMA_MASK
	.align		4
.L_111:
        /*0038*/ 	.byte	0x03, 0x50
        /*003a*/ 	.short	0x0000


	//----- nvinfo : EIATTR_MAXREG_COUNT
	.align		4
        /*003c*/ 	.byte	0x03, 0x1b
        /*003e*/ 	.short	0x00ff


	//----- nvinfo : EIATTR_MERCURY_ISA_VERSION
	.align		4
        /*0040*/ 	.byte	0x03, 0x5f
        /*0042*/ 	.short	0x0101


	//----- nvinfo : EIATTR_VRC_CTA_INIT_COUNT
	.align		4
        /*0044*/ 	.byte	0x02, 0x4a
	.zero		1
	.zero		1


	//----- nvinfo : EIATTR_EXIT_INSTR_OFFSETS
	.align		4
        /*0048*/ 	.byte	0x04, 0x1c
        /*004a*/ 	.short	(.L_113 - .L_112)


	//   ....[0]....
.L_112:
        /*004c*/ 	.word	0x00000070


	//   ....[1]....
        /*0050*/ 	.word	0x00000110


	//----- nvinfo : EIATTR_CBANK_PARAM_SIZE
	.align		4
.L_113:
        /*0054*/ 	.byte	0x03, 0x19
        /*0056*/ 	.short	0x0014


	//----- nvinfo : EIATTR_PARAM_CBANK
	.align		4
        /*0058*/ 	.byte	0x04, 0x0a
        /*005a*/ 	.short	(.L_115 - .L_114)
	.align		4
.L_114:
        /*005c*/ 	.word	index@(.nv.constant0._Z11add_inplacePfPKfi)
        /*0060*/ 	.short	0x0380
        /*0062*/ 	.short	0x0014


	//----- nvinfo : EIATTR_SW_WAR
	.align		4
.L_115:
        /*0064*/ 	.byte	0x04, 0x36
        /*0066*/ 	.short	(.L_117 - .L_116)
.L_116:
        /*0068*/ 	.word	0x00000008
.L_117:


//--------------------- .nv.info._Z11add_forwardPfPKfS1_i --------------------------
	.section	.nv.info._Z11add_forwardPfPKfS1_i,"",@"SHT_CUDA_INFO"
	.sectionflags	@""
	.align	4


	//----- nvinfo : EIATTR_CUDA_API_VERSION
	.align		4
        /*0000*/ 	.byte	0x04, 0x37
        /*0002*/ 	.short	(.L_119 - .L_118)
.L_118:
        /*0004*/ 	.word	0x00000082


	//----- nvinfo : EIATTR_KPARAM_INFO
	.align		4
.L_119:
        /*0008*/ 	.byte	0x04, 0x17
        /*000a*/ 	.short	(.L_121 - .L_120)
.L_120:
        /*000c*/ 	.word	0x00000000
        /*0010*/ 	.short	0x0003
        /*0012*/ 	.short	0x0018
        /*0014*/ 	.byte	0x00, 0xf0, 0x11, 0x00


	//----- nvinfo : EIATTR_KPARAM_INFO
	.align		4
.L_121:
        /*0018*/ 	.byte	0x04, 0x17
        /*001a*/ 	.short	(.L_123 - .L_122)
.L_122:
        /*001c*/ 	.word	0x00000000
        /*0020*/ 	.short	0x0002
        /*0022*/ 	.short	0x0010
        /*0024*/ 	.byte	0x00, 0xf5, 0x21, 0x00


	//----- nvinfo : EIATTR_KPARAM_INFO
	.align		4
.L_123:
        /*0028*/ 	.byte	0x04, 0x17
        /*002a*/ 	.short	(.L_125 - .L_124)
.L_124:
        /*002c*/ 	.word	0x00000000
        /*0030*/ 	.short	0x0001
        /*0032*/ 	.short	0x0008
        /*0034*/ 	.byte	0x00, 0xf5, 0x21, 0x00


	//----- nvinfo : EIATTR_KPARAM_INFO
	.align		4
.L_125:
        /*0038*/ 	.byte	0x04, 0x17
        /*003a*/ 	.short	(.L_127 - .L_126)
.L_126:
        /*003c*/ 	.word	0x00000000
        /*0040*/ 	.short	0x0000
        /*0042*/ 	.short	0x0000
        /*0044*/ 	.byte	0x00, 0xf5, 0x21, 0x00


	//----- nvinfo : EIATTR_SPARSE_MMA_MASK
	.align		4
.L_127:
        /*0048*/ 	.byte	0x03, 0x50
        /*004a*/ 	.short	0x0000


	//----- nvinfo : EIATTR_MAXREG_COUNT
	.align		4
        /*004c*/ 	.byte	0x03, 0x1b
        /*004e*/ 	.short	0x00ff


	//----- nvinfo : EIATTR_MERCURY_ISA_VERSION
	.align		4
        /*0050*/ 	.byte	0x03, 0x5f
        /*0052*/ 	.short	0x0101


	//----- nvinfo : EIATTR_VRC_CTA_INIT_COUNT
	.align		4
        /*0054*/ 	.byte	0x02, 0x4a
	.zero		1
	.zero		1


	//----- nvinfo : EIATTR_EXIT_INSTR_OFFSETS
	.align		4
        /*0058*/ 	.byte	0x04, 0x1c
        /*005a*/ 	.short	(.L_129 - .L_128)


	//   ....[0]....
.L_128:
        /*005c*/ 	.word	0x00000070


	//   ....[1]....
        /*0060*/ 	.word	0x00000130


	//----- nvinfo : EIATTR_CBANK_PARAM_SIZE
	.align		4
.L_129:
        /*0064*/ 	.byte	0x03, 0x19
        /*0066*/ 	.short	0x001c


	//----- nvinfo : EIATTR_PARAM_CBANK
	.align		4
        /*0068*/ 	.byte	0x04, 0x0a
        /*006a*/ 	.short	(.L_131 - .L_130)
	.align		4
.L_130:
        /*006c*/ 	.word	index@(.nv.constant0._Z11add_forwardPfPKfS1_i)
        /*0070*/ 	.short	0x0380
        /*0072*/ 	.short	0x001c


	//----- nvinfo : EIATTR_SW_WAR
	.align		4
.L_131:
        /*0074*/ 	.byte	0x04, 0x36
        /*0076*/ 	.short	(.L_133 - .L_132)
.L_132:
        /*0078*/ 	.word	0x00000008
.L_133:


//--------------------- .nv.callgraph             --------------------------
	.section	.nv.callgraph,"",@"SHT_CUDA_CALLGRAPH"
	.align	4
	.sectionentsize	8
	.align		4
        /*0000*/ 	.word	0x00000000
	.align		4
        /*0004*/ 	.word	0xffffffff
	.align		4
        /*0008*/ 	.word	0x00000000
	.align		4
        /*000c*/ 	.word	0xfffffffe
	.align		4
        /*0010*/ 	.word	0x00000000
	.align		4
        /*0014*/ 	.word	0xfffffffd
	.align		4
        /*0018*/ 	.word	0x00000000
	.align		4
        /*001c*/ 	.word	0xfffffffc


//--------------------- .text._Z24hadamard_backward_kernelPKfS0_PfS1_S0_i --------------------------
	.section	.text._Z24hadamard_backward_kernelPKfS0_PfS1_S0_i,"ax",@progbits
	.align	128
        .global         _Z24hadamard_backward_kernelPKfS0_PfS1_S0_i
        .type           _Z24hadamard_backward_kernelPKfS0_PfS1_S0_i,@function
        .size           _Z24hadamard_backward_kernelPKfS0_PfS1_S0_i,(.L_x_6 - _Z24hadamard_backward_kernelPKfS0_PfS1_S0_i)
        .other          _Z24hadamard_backward_kernelPKfS0_PfS1_S0_i,@"STO_CUDA_ENTRY STV_DEFAULT"
_Z24hadamard_backward_kernelPKfS0_PfS1_S0_i:
.text._Z24hadamard_backward_kernelPKfS0_PfS1_S0_i:
[----:B------:R-:W-:Y:S01]  /*0000*/  LDC R1, c[0x0][0x37c] ;  /* 0x0000df00ff017b82 */ /* 0x000fe20000000800 */
[----:B------:R-:W0:Y:S07]  /*0010*/  S2R R0, SR_TID.X ;  /* 0x0000000000007919 */ /* 0x000e2e0000002100 */
[----:B------:R-:W0:Y:S01]  /*0020*/  S2UR UR4, SR_CTAID.X ;  /* 0x00000000000479c3 */ /* 0x000e220000002500 */
[----:B------:R-:W1:Y:S07]  /*0030*/  LDCU UR5, c[0x0][0x3a8] ;  /* 0x00007500ff0577ac */ /* 0x000e6e0008000800 */
[----:B------:R-:W0:Y:S02]  /*0040*/  LDC R13, c[0x0][0x360] ;  /* 0x0000d800ff0d7b82 */ /* 0x000e240000000800 */
[----:B0-----:R-:W-:-:S05]  /*0050*/  IMAD R13, R13, UR4, R0 ;  /* 0x000000040d0d7c24 */ /* 0x001fca000f8e0200 */
[----:B-1----:R-:W-:-:S13]  /*0060*/  ISETP.GE.AND P0, PT, R13, UR5, PT ;  /* 0x000000050d007c0c */ /* 0x002fda000bf06270 */
[----:B------:R-:W-:Y:S05]  /*0070*/  @P0 EXIT ;  /* 0x000000000000094d */ /* 0x000fea0003800000 */
[----:B------:R-:W0:Y:S01]  /*0080*/  LDC.64 R2, c[0x0][0x388] ;  /* 0x0000e200ff027b82 */ /* 0x000e220000000a00 */
[----:B------:R-:W1:Y:S07]  /*0090*/  LDCU.64 UR4, c[0x0][0x358] ;  /* 0x00006b00ff0477ac */ /* 0x000e6e0008000a00 */
[----:B------:R-:W2:Y:S08]  /*00a0*/  LDC.64 R4, c[0x0][0x3a0] ;  /* 0x0000e800ff047b82 */ /* 0x000eb00000000a00 */
[----:B------:R-:W3:Y:S01]  /*00b0*/  LDC.64 R6, c[0x0][0x390] ;  /* 0x0000e400ff067b82 */ /* 0x000ee20000000a00 */
[----:B0-----:R-:W-:-:S07]  /*00c0*/  IMAD.WIDE R2, R13, 0x4, R2 ;  /* 0x000000040d027825 */ /* 0x001fce00078e0202 */
[----:B------:R-:W0:Y:S01]  /*00d0*/  LDC.64 R8, c[0x0][0x380] ;  /* 0x0000e000ff087b82 */ /* 0x000e220000000a00 */
[----:B-1----:R-:W4:Y:S01]  /*00e0*/  LDG.E R2, desc[UR4][R2.64] ;  /* 0x0000000402027981 */ /* 0x002f22000c1e1900 */
[----:B--2---:R-:W-:-:S05]  /*00f0*/  IMAD.WIDE R4, R13, 0x4, R4 ;  /* 0x000000040d047825 */ /* 0x004fca00078e0204 */
[----:B------:R-:W4:Y:S01]  /*0100*/  LDG.E R11, desc[UR4][R4.64] ;  /* 0x00000004040b7981 */ /* 0x000f22000c1e1900 */
[----:B---3--:R-:W-:-:S04]  /*0110*/  IMAD.WIDE R6, R13, 0x4, R6 ;  /* 0x000000040d067825 */ /* 0x008fc800078e0206 */
[----:B0-----:R-:W-:-:S04]  /*0120*/  IMAD.WIDE R8, R13, 0x4, R8 ;  /* 0x000000040d087825 */ /* 0x001fc800078e0208 */
[----:B----4-:R-:W-:Y:S02]  /*0130*/  FMUL R15, R2, R11 ;  /* 0x0000000b020f7220 */ /* 0x010fe40000400000 */
[----:B------:R-:W0:Y:S03]  /*0140*/  LDC.64 R10, c[0x0][0x398] ;  /* 0x0000e600ff0a7b82 */ /* 0x000e260000000a00 */
[----:B------:R-:W-:Y:S04]  /*0150*/  STG.E desc[UR4][R6.64], R15 ;  /* 0x0000000f06007986 */ /* 0x000fe8000c101904 */
[----:B------:R-:W2:Y:S04]  /*0160*/  LDG.E R17, desc[UR4][R4.64] ;  /* 0x0000000404117981 */ /* 0x000ea8000c1e1900 */
[----:B------:R-:W2:Y:S01]  /*0170*/  LDG.E R8, desc[UR4][R8.64] ;  /* 0x0000000408087981 */ /* 0x000ea2000c1e1900 */
[----:B0-----:R-:W-:-:S04]  /*0180*/  IMAD.WIDE R2, R13, 0x4, R10 ;  /* 0x000000040d027825 */ /* 0x001fc800078e020a */
[----:B--2---:R-:W-:-:S05]  /*0190*/  FMUL R17, R8, R17 ;  /* 0x0000001108117220 */ /* 0x004fca0000400000 */
[----:B------:R-:W-:Y:S01]  /*01a0*/  STG.E desc[UR4][R2.64], R17 ;  /* 0x0000001102007986 */ /* 0x000fe2000c101904 */
[----:B------:R-:W-:Y:S05]  /*01b0*/  EXIT ;  /* 0x000000000000794d */ /* 0x000fea0003800000 */
.L_x_0:
[----:B------:R-:W-:-:S00]  /*01c0*/  BRA `(.L_x_0) ;  /* 0xfffffffc00fc7947 */ /* 0x000fc0000383ffff */
[----:B------:R-:W-:-:S00]  /*01d0*/  NOP ;  /* 0x0000000000007918 */ /* 0x000fc00000000000 */
        /* <DEDUP_REMOVED lines=10> */
.L_x_6:


//--------------------- .text._Z15hadamard_kernelPfPKfS1_i --------------------------
	.section	.text._Z15hadamard_kernelPfPKfS1_i,"ax",@progbits
	.align	128
        .global         _Z15hadamard_kernelPfPKfS1_i
        .type           _Z15hadamard_kernelPfPKfS1_i,@function
        .size           _Z15hadamard_kernelPfPKfS1_i,(.L_x_7 - _Z15hadamard_kernelPfPKfS1_i)
        .other          _Z15hadamard_kernelPfPKfS1_i,@"STO_CUDA_ENTRY STV_DEFAULT"
_Z15hadamard_kernelPfPKfS1_i:
.text._Z15hadamard_kernelPfPKfS1_i:
        /* <DEDUP_REMOVED lines=12> */
[----:B0-----:R-:W-:-:S06]  /*00c0*/  IMAD.WIDE R2, R9, 0x4, R2 ;  /* 0x0000000409027825 */ /* 0x001fcc00078e0202 */
[----:B-1----:R-:W4:Y:S01]  /*00d0*/  LDG.E R2, desc[UR4][R2.64] ;  /* 0x0000000402027981 */ /* 0x002f22000c1e1900 */
[----:B--2---:R-:W-:-:S06]  /*00e0*/  IMAD.WIDE R4, R9, 0x4, R4 ;  /* 0x0000000409047825 */ /* 0x004fcc00078e0204 */
[----:B------:R-:W4:Y:S01]  /*00f0*/  LDG.E R5, desc[UR4][R4.64] ;  /* 0x0000000404057981 */ /* 0x000f22000c1e1900 */
[----:B---3--:R-:W-:-:S04]  /*0100*/  IMAD.WIDE R6, R9, 0x4, R6 ;  /* 0x0000000409067825 */ /* 0x008fc800078e0206 */
[----:B----4-:R-:W-:-:S05]  /*0110*/  FMUL R9, R2, R5 ;  /* 0x0000000502097220 */ /* 0x010fca0000400000 */
[----:B------:R-:W-:Y:S01]  /*0120*/  STG.E desc[UR4][R6.64], R9 ;  /* 0x0000000906007986 */ /* 0x000fe2000c101904 */
[----:B------:R-:W-:Y:S05]  /*0130*/  EXIT ;  /* 0x000000000000794d */ /* 0x000fea0003800000 */
.L_x_1:
        /* <DEDUP_REMOVED lines=12> */
.L_x_7:


//--------------------- .text._Z13equal_forwardPfPKfS1_i --------------------------
	.section	.text._Z13equal_forwardPfPKfS1_i,"ax",@progbits
	.align	128
        .global         _Z13equal_forwardPfPKfS1_i
        .type           _Z13equal_forwardPfPKfS1_i,@function
        .size           _Z13equal_forwardPfPKfS1_i,(.L_x_8 - _Z13equal_forwardPfPKfS1_i)
        .other          _Z13equal_forwardPfPKfS1_i,@"STO_CUDA_ENTRY STV_DEFAULT"
_Z13equal_forwardPfPKfS1_i:
.text._Z13equal_forwardPfPKfS1_i:
        /* <DEDUP_REMOVED lines=16> */
[----:B---3--:R-:W-:Y:S01]  /*0100*/  IMAD.WIDE R6, R9, 0x4, R6 ;  /* 0x0000000409067825 */ /* 0x008fe200078e0206 */
[----:B----4-:R-:W-:-:S05]  /*0110*/  FSET.BF.EQ.AND R9, R2, R5, PT ;  /* 0x000000050209720a */ /* 0x010fca0003802000 */
[----:B------:R-:W-:Y:S01]  /*0120*/  STG.E desc[UR4][R6.64], R9 ;  /* 0x0000000906007986 */ /* 0x000fe2000c101904 */
[----:B------:R-:W-:Y:S05]  /*0130*/  EXIT ;  /* 0x000000000000794d */ /* 0x000fea0003800000 */
.L_x_2:
        /* <DEDUP_REMOVED lines=12> */
.L_x_8:


//--------------------- .text._Z11sub_forwardPfPKfS1_i --------------------------
	.section	.text._Z11sub_forwardPfPKfS1_i,"ax",@progbits
	.align	128
        .global         _Z11sub_forwardPfPKfS1_i
        .type           _Z11sub_forwardPfPKfS1_i,@function
        .size           _Z11sub_forwardPfPKfS1_i,(.L_x_9 - _Z11sub_forwardPfPKfS1_i)
        .other          _Z11sub_forwardPfPKfS1_i,@"STO_CUDA_ENTRY STV_DEFAULT"
_Z11sub_forwardPfPKfS1_i:
.text._Z11sub_forwardPfPKfS1_i:
        /* <DEDUP_REMOVED lines=17> */
[----:B----4-:R-:W-:-:S05]  /*0110*/  FADD R9, R2, -R5 ;  /* 0x8000000502097221 */ /* 0x010fca0000000000 */
[----:B------:R-:W-:Y:S01]  /*0120*/  STG.E desc[UR4][R6.64], R9 ;  /* 0x0000000906007986 */ /* 0x000fe2000c101904 */
[----:B------:R-:W-:Y:S05]  /*0130*/  EXIT ;  /* 0x000000000000794d */ /* 0x000fea0003800000 */
.L_x_3:
        /* <DEDUP_REMOVED lines=12> */
.L_x_9:


//--------------------- .text._Z11add_inplacePfPKfi --------------------------
	.section	.text._Z11add_inplacePfPKfi,"ax",@progbits
	.align	128
        .global         _Z11add_inplacePfPKfi
        .type           _Z11add_inplacePfPKfi,@function
        .size           _Z11add_inplacePfPKfi,(.L_x_10 - _Z11add_inplacePfPKfi)
        .other          _Z11add_inplacePfPKfi,@"STO_CUDA_ENTRY STV_DEFAULT"
_Z11add_inplacePfPKfi:
.text._Z11add_inplacePfPKfi:
        /* <DEDUP_REMOVED lines=10> */
[----:B------:R-:W2:Y:S01]  /*00a0*/  LDC.64 R2, c[0x0][0x380] ;  /* 0x0000e000ff027b82 */ /* 0x000ea20000000a00 */
[----:B0-----:R-:W-:-:S06]  /*00b0*/  IMAD.WIDE R4, R7, 0x4, R4 ;  /* 0x0000000407047825 */ /* 0x001fcc00078e0204 */
[----:B-1----:R-:W3:Y:S01]  /*00c0*/  LDG.E R5, desc[UR4][R4.64] ;  /* 0x0000000404057981 */ /* 0x002ee2000c1e1900 */
[----:B--2---:R-:W-:-:S05]  /*00d0*/  IMAD.WIDE R2, R7, 0x4, R2 ;  /* 0x0000000407027825 */ /* 0x004fca00078e0202 */
[----:B------:R-:W3:Y:S02]  /*00e0*/  LDG.E R0, desc[UR4][R2.64] ;  /* 0x0000000402007981 */ /* 0x000ee4000c1e1900 */
[----:B---3--:R-:W-:-:S05]  /*00f0*/  FADD R7, R0, R5 ;  /* 0x0000000500077221 */ /* 0x008fca0000000000 */
[----:B------:R-:W-:Y:S01]  /*0100*/  STG.E desc[UR4][R2.64], R7 ;  /* 0x0000000702007986 */ /* 0x000fe2000c101904 */
[----:B------:R-:W-:Y:S05]  /*0110*/  EXIT ;  /* 0x000000000000794d */ /* 0x000fea0003800000 */
.L_x_4:
        /* <DEDUP_REMOVED lines=14> */
.L_x_10:


//--------------------- .text._Z11add_forwardPfPKfS1_i --------------------------
	.section	.text._Z11add_forwardPfPKfS1_i,"ax",@progbits
	.align	128
        .global         _Z11add_forwardPfPKfS1_i
        .type           _Z11add_forwardPfPKfS1_i,@function
        .size           _Z11add_forwardPfPKfS1_i,(.L_x_11 - _Z11add_forwardPfPKfS1_i)
        .other          _Z11add_forwardPfPKfS1_i,@"STO_CUDA_ENTRY STV_DEFAULT"
_Z11add_forwardPfPKfS1_i:
.text._Z11add_forwardPfPKfS1_i:
        /* <DEDUP_REMOVED lines=17> */
[----:B----4-:R-:W-:-:S05]  /*0110*/  FADD R9, R2, R5 ;  /* 0x0000000502097221 */ /* 0x010fca0000000000 */
[----:B------:R-:W-:Y:S01]  /*0120*/  STG.E desc[UR4][R6.64], R9 ;  /* 0x0000000906007986 */ /* 0x000fe2000c101904 */
[----:B------:R-:W-:Y:S05]  /*0130*/  EXIT ;  /* 0x000000000000794d */ /* 0x000fea0003800000 */
.L_x_5:
        /* <DEDUP_REMOVED lines=12> */
.L_x_11:


//--------------------- .nv.shared.reserved.0     --------------------------
	.section	.nv.shared.reserved.0,"aw",@nobits
	.weak		__nv_reservedSMEM_offset_0_alias
	.size		__nv_reservedSMEM_offset_0_alias, 0, 64
	.other		__nv_reservedSMEM_offset_0_alias,@"STO_CUDA_RESERVED_SHARED STV_DEFAULT"
__nv_reservedSMEM_offset_0_alias:
	.zero		0
	.zero		64


//--------------------- .nv.constant0._Z24hadamard_backward_kernelPKfS0_PfS1_S0_i --------------------------
	.section	.nv.constant0._Z24hadamard_backward_kernelPKfS0_PfS1_S0_i,"a",@progbits
	.sectionflags	@""
	.align	4
.nv.constant0._Z24hadamard_backward_kernelPKfS0_PfS1_S0_i:
	.zero		940


//--------------------- .nv.constant0._Z15hadamard_kernelPfPKfS1_i --------------------------
	.section	.nv.constant0._Z15hadamard_kernelPfPKfS1_i,"a",@progbits
	.sectionflags	@""
	.align	4
.nv.constant0._Z15hadamard_kernelPfPKfS1_i:
	.zero		924


//--------------------- .nv.constant0._Z13equal_forwardPfPKfS1_i --------------------------
	.section	.nv.constant0._Z13equal_forwardPfPKfS1_i,"a",@progbits
	.sectionflags	@""
	.align	4
.nv.constant0._Z13equal_forwardPfPKfS1_i:
	.zero		924


//--------------------- .nv.constant0._Z11sub_forwardPfPKfS1_i --------------------------
	.section	.nv.constant0._Z11sub_forwardPfPKfS1_i,"a",@progbits
	.sectionflags	@""
	.align	4
.nv.constant0._Z11sub_forwardPfPKfS1_i:
	.zero		924


//--------------------- .nv.constant0._Z11add_inplacePfPKfi --------------------------
	.section	.nv.constant0._Z11add_inplacePfPKfi,"a",@progbits
	.sectionflags	@""
	.align	4
.nv.constant0._Z11add_inplacePfPKfi:
	.zero		916


//--------------------- .nv.constant0._Z11add_forwardPfPKfS1_i --------------------------
	.section	.nv.constant0._Z11add_forwardPfPKfS1_i,"a",@progbits
	.sectionflags	@""
	.align	4
.nv.constant0._Z11add_forwardPfPKfS1_i:
	.zero		924


//--------------------- SYMBOLS --------------------------

	.type		.nv.reservedSmem.offset0,@object
	.size		.nv.reservedSmem.offset0,0x4
